//
// Generated by NVIDIA NVVM Compiler
//
// Compiler Build ID: CL-36424714
// Cuda compilation tools, release 13.0, V13.0.88
// Based on NVVM 20.0.0
//

.version 9.0
.target sm_100
.address_size 64

	// .globl	_Z6matmulPiS_S_iii

.visible .entry _Z6matmulPiS_S_iii(
	.param .u64 .ptr .align 1 _Z6matmulPiS_S_iii_param_0,
	.param .u64 .ptr .align 1 _Z6matmulPiS_S_iii_param_1,
	.param .u64 .ptr .align 1 _Z6matmulPiS_S_iii_param_2,
	.param .u32 _Z6matmulPiS_S_iii_param_3,
	.param .u32 _Z6matmulPiS_S_iii_param_4,
	.param .u32 _Z6matmulPiS_S_iii_param_5
)
{
	.reg .pred 	%p<19>;
	.reg .b32 	%r<129>;
	.reg .b64 	%rd<75>;

	ld.param.u64 	%rd7, [_Z6matmulPiS_S_iii_param_0];
	ld.param.u64 	%rd8, [_Z6matmulPiS_S_iii_param_1];
	ld.param.u64 	%rd9, [_Z6matmulPiS_S_iii_param_2];
	ld.param.u32 	%r43, [_Z6matmulPiS_S_iii_param_3];
	ld.param.u32 	%r44, [_Z6matmulPiS_S_iii_param_4];
	ld.param.u32 	%r45, [_Z6matmulPiS_S_iii_param_5];
	cvta.to.global.u64 	%rd1, %rd8;
	cvta.to.global.u64 	%rd2, %rd7;
	cvta.to.global.u64 	%rd3, %rd9;
	mov.u32 	%r1, %tid.x;
	setp.lt.s32 	%p1, %r43, 1;
	@%p1 bra 	$L__BB0_26;
	setp.lt.s32 	%p2, %r44, 1;
	@%p2 bra 	$L__BB0_15;
	and.b32  	%r2, %r44, 7;
	add.s32 	%r3, %r2, -1;
	and.b32  	%r4, %r44, 3;
	and.b32  	%r5, %r44, 2147483640;
	and.b32  	%r6, %r44, 1;
	neg.s32 	%r7, %r5;
	shl.b32 	%r8, %r45, 3;
	mov.b32 	%r111, 0;
	mul.wide.s32 	%rd66, %r45, 4;
$L__BB0_3:
	setp.lt.u32 	%p11, %r44, 8;
	mul.lo.s32 	%r10, %r111, %r44;
	mov.b32 	%r119, 0;
	mov.u32 	%r124, %r119;
	@%p11 bra 	$L__BB0_6;
	mul.wide.u32 	%rd32, %r10, 4;
	add.s64 	%rd33, %rd2, %rd32;
	add.s64 	%rd74, %rd33, 16;
	mov.b32 	%r124, 0;
	mov.u32 	%r112, %r1;
	mov.u32 	%r113, %r7;
$L__BB0_5:
	.pragma "nounroll";
	ld.global.u32 	%r61, [%rd74+-16];
	mul.wide.s32 	%rd34, %r112, 4;
	add.s64 	%rd35, %rd1, %rd34;
	ld.global.u32 	%r62, [%rd35];
	mad.lo.s32 	%r63, %r62, %r61, %r124;
	ld.global.u32 	%r64, [%rd74+-12];
	mul.wide.s32 	%rd36, %r45, 4;
	add.s64 	%rd37, %rd35, %rd36;
	ld.global.u32 	%r65, [%rd37];
	mad.lo.s32 	%r66, %r65, %r64, %r63;
	ld.global.u32 	%r67, [%rd74+-8];
	add.s64 	%rd38, %rd37, %rd36;
	ld.global.u32 	%r68, [%rd38];
	mad.lo.s32 	%r69, %r68, %r67, %r66;
	ld.global.u32 	%r70, [%rd74+-4];
	add.s64 	%rd39, %rd38, %rd36;
	ld.global.u32 	%r71, [%rd39];
	mad.lo.s32 	%r72, %r71, %r70, %r69;
	ld.global.u32 	%r73, [%rd74];
	add.s64 	%rd40, %rd39, %rd36;
	ld.global.u32 	%r74, [%rd40];
	mad.lo.s32 	%r75, %r74, %r73, %r72;
	ld.global.u32 	%r76, [%rd74+4];
	add.s64 	%rd41, %rd40, %rd36;
	ld.global.u32 	%r77, [%rd41];
	mad.lo.s32 	%r78, %r77, %r76, %r75;
	ld.global.u32 	%r79, [%rd74+8];
	add.s64 	%rd42, %rd41, %rd36;
	ld.global.u32 	%r80, [%rd42];
	mad.lo.s32 	%r81, %r80, %r79, %r78;
	ld.global.u32 	%r82, [%rd74+12];
	add.s64 	%rd43, %rd42, %rd36;
	ld.global.u32 	%r83, [%rd43];
	mad.lo.s32 	%r124, %r83, %r82, %r81;
	add.s32 	%r113, %r113, 8;
	add.s32 	%r112, %r112, %r8;
	add.s64 	%rd74, %rd74, 32;
	setp.ne.s32 	%p12, %r113, 0;
	mov.u32 	%r119, %r5;
	@%p12 bra 	$L__BB0_5;
$L__BB0_6:
	setp.eq.s32 	%p13, %r2, 0;
	@%p13 bra 	$L__BB0_14;
	setp.lt.u32 	%p14, %r3, 3;
	@%p14 bra 	$L__BB0_9;
	add.s32 	%r85, %r119, %r10;
	mul.wide.u32 	%rd44, %r85, 4;
	add.s64 	%rd45, %rd2, %rd44;
	ld.global.u32 	%r86, [%rd45];
	mad.lo.s32 	%r87, %r119, %r45, %r1;
	mul.wide.s32 	%rd46, %r87, 4;
	add.s64 	%rd47, %rd1, %rd46;
	ld.global.u32 	%r88, [%rd47];
	mad.lo.s32 	%r89, %r88, %r86, %r124;
	cvt.u64.u32 	%rd48, %r10;
	cvt.u64.u32 	%rd49, %r119;
	add.s64 	%rd50, %rd49, %rd48;
	shl.b64 	%rd51, %rd50, 2;
	add.s64 	%rd52, %rd2, %rd51;
	ld.global.u32 	%r90, [%rd52+4];
	add.s64 	%rd54, %rd47, %rd66;
	ld.global.u32 	%r91, [%rd54];
	mad.lo.s32 	%r92, %r91, %r90, %r89;
	ld.global.u32 	%r93, [%rd52+8];
	add.s64 	%rd55, %rd54, %rd66;
	ld.global.u32 	%r94, [%rd55];
	mad.lo.s32 	%r95, %r94, %r93, %r92;
	ld.global.u32 	%r96, [%rd52+12];
	add.s64 	%rd56, %rd55, %rd66;
	ld.global.u32 	%r97, [%rd56];
	mad.lo.s32 	%r124, %r97, %r96, %r95;
	add.s32 	%r119, %r119, 4;
$L__BB0_9:
	setp.eq.s32 	%p15, %r4, 0;
	@%p15 bra 	$L__BB0_14;
	setp.eq.s32 	%p16, %r4, 1;
	@%p16 bra 	$L__BB0_12;
	add.s32 	%r99, %r119, %r10;
	mul.wide.u32 	%rd57, %r99, 4;
	add.s64 	%rd58, %rd2, %rd57;
	ld.global.u32 	%r100, [%rd58];
	mad.lo.s32 	%r101, %r119, %r45, %r1;
	mul.wide.s32 	%rd59, %r101, 4;
	add.s64 	%rd60, %rd1, %rd59;
	ld.global.u32 	%r102, [%rd60];
	mad.lo.s32 	%r103, %r102, %r100, %r124;
	cvt.u64.u32 	%rd61, %r10;
	cvt.u64.u32 	%rd62, %r119;
	add.s64 	%rd63, %rd62, %rd61;
	shl.b64 	%rd64, %rd63, 2;
	add.s64 	%rd65, %rd2, %rd64;
	ld.global.u32 	%r104, [%rd65+4];
	add.s64 	%rd67, %rd60, %rd66;
	ld.global.u32 	%r105, [%rd67];
	mad.lo.s32 	%r124, %r105, %r104, %r103;
	add.s32 	%r119, %r119, 2;
$L__BB0_12:
	setp.eq.s32 	%p17, %r6, 0;
	@%p17 bra 	$L__BB0_14;
	add.s32 	%r106, %r119, %r10;
	mul.wide.u32 	%rd68, %r106, 4;
	add.s64 	%rd69, %rd2, %rd68;
	ld.global.u32 	%r107, [%rd69];
	mad.lo.s32 	%r108, %r119, %r45, %r1;
	mul.wide.s32 	%rd70, %r108, 4;
	add.s64 	%rd71, %rd1, %rd70;
	ld.global.u32 	%r109, [%rd71];
	mad.lo.s32 	%r124, %r109, %r107, %r124;
$L__BB0_14:
	mad.lo.s32 	%r110, %r111, %r45, %r1;
	mul.wide.s32 	%rd72, %r110, 4;
	add.s64 	%rd73, %rd3, %rd72;
	st.global.u32 	[%rd73], %r124;
	add.s32 	%r111, %r111, 1;
	setp.eq.s32 	%p18, %r111, %r43;
	@%p18 bra 	$L__BB0_26;
	bra.uni 	$L__BB0_3;
$L__BB0_15:
	and.b32  	%r33, %r43, 7;
	setp.lt.u32 	%p3, %r43, 8;
	mov.b32 	%r127, 0;
	@%p3 bra 	$L__BB0_18;
	and.b32  	%r127, %r43, 2147483640;
	mov.b32 	%r125, 0;
	mul.wide.s32 	%rd12, %r45, 4;
$L__BB0_17:
	.pragma "nounroll";
	mad.lo.s32 	%r48, %r125, %r45, %r1;
	mul.wide.s32 	%rd10, %r48, 4;
	add.s64 	%rd11, %rd3, %rd10;
	mov.b32 	%r49, 0;
	st.global.u32 	[%rd11], %r49;
	add.s64 	%rd13, %rd11, %rd12;
	st.global.u32 	[%rd13], %r49;
	add.s64 	%rd14, %rd13, %rd12;
	st.global.u32 	[%rd14], %r49;
	add.s64 	%rd15, %rd14, %rd12;
	st.global.u32 	[%rd15], %r49;
	add.s64 	%rd16, %rd15, %rd12;
	st.global.u32 	[%rd16], %r49;
	add.s64 	%rd17, %rd16, %rd12;
	st.global.u32 	[%rd17], %r49;
	add.s64 	%rd18, %rd17, %rd12;
	st.global.u32 	[%rd18], %r49;
	add.s64 	%rd19, %rd18, %rd12;
	st.global.u32 	[%rd19], %r49;
	add.s32 	%r125, %r125, 8;
	setp.ne.s32 	%p4, %r125, %r127;
	@%p4 bra 	$L__BB0_17;
$L__BB0_18:
	setp.eq.s32 	%p5, %r33, 0;
	@%p5 bra 	$L__BB0_26;
	and.b32  	%r38, %r43, 3;
	setp.lt.u32 	%p6, %r33, 4;
	@%p6 bra 	$L__BB0_21;
	mad.lo.s32 	%r50, %r127, %r45, %r1;
	mul.wide.s32 	%rd20, %r50, 4;
	add.s64 	%rd21, %rd3, %rd20;
	mov.b32 	%r51, 0;
	st.global.u32 	[%rd21], %r51;
	mul.wide.s32 	%rd22, %r45, 4;
	add.s64 	%rd23, %rd21, %rd22;
	st.global.u32 	[%rd23], %r51;
	add.s64 	%rd24, %rd23, %rd22;
	st.global.u32 	[%rd24], %r51;
	add.s64 	%rd25, %rd24, %rd22;
	st.global.u32 	[%rd25], %r51;
	add.s32 	%r127, %r127, 4;
$L__BB0_21:
	setp.eq.s32 	%p7, %r38, 0;
	@%p7 bra 	$L__BB0_26;
	setp.eq.s32 	%p8, %r38, 1;
	@%p8 bra 	$L__BB0_24;
	mad.lo.s32 	%r52, %r127, %r45, %r1;
	mul.wide.s32 	%rd26, %r52, 4;
	add.s64 	%rd27, %rd3, %rd26;
	mov.b32 	%r53, 0;
	st.global.u32 	[%rd27], %r53;
	mul.wide.s32 	%rd28, %r45, 4;
	add.s64 	%rd29, %rd27, %rd28;
	st.global.u32 	[%rd29], %r53;
	add.s32 	%r127, %r127, 2;
$L__BB0_24:
	and.b32  	%r54, %r43, 1;
	setp.eq.b32 	%p9, %r54, 1;
	not.pred 	%p10, %p9;
	@%p10 bra 	$L__BB0_26;
	mad.lo.s32 	%r55, %r127, %r45, %r1;
	mul.wide.s32 	%rd30, %r55, 4;
	add.s64 	%rd31, %rd3, %rd30;
	mov.b32 	%r56, 0;
	st.global.u32 	[%rd31], %r56;
$L__BB0_26:
	ret;

}


// ===== COMPILED SASS (sm_100) =====

	.target	sm_100

	.elftype	@"ET_EXEC"


//--------------------- .note.nv.tkinfo           --------------------------
	.section	.note.nv.tkinfo,"",@"SHT_NOTE"
	.sectionflags	@"SHF_NOTE_NV_TKINFO"
	.tkinfo
        /*0018*/ 	.word	0x00000002
        /*0030*/ 	.string	""
        /*0030*/ 	.string	"ptxas"
        /*0030*/ 	.string	"Cuda compilation tools, release 13.0, V13.0.88"
        /*0030*/ 	.string	"Build cuda_13.0.r13.0/compiler.36424714_0"
        /*0030*/ 	.string	"-arch sm_100 -m 64 "



//--------------------- .note.nv.cuinfo           --------------------------
	.section	.note.nv.cuinfo,"",@"SHT_NOTE"
	.sectionflags	@"SHF_NOTE_NV_CUINFO"
        /*0018*/ 	.short	0x0002
        /*001a*/ 	.short	0x0064
        /*001c*/ 	.short	0x0082
	.zero		2


//--------------------- .nv.info                  --------------------------
	.section	.nv.info,"",@"SHT_CUDA_INFO"
	.align	4


	//----- nvinfo : EIATTR_REGCOUNT
	.align		4
        /*0000*/ 	.byte	0x04, 0x2f
        /*0002*/ 	.short	(.L_1 - .L_0)
	.align		4
.L_0:
        /*0004*/ 	.word	index@(_Z6matmulPiS_S_iii)
        /*0008*/ 	.word	0x00000020


	//----- nvinfo : EIATTR_FRAME_SIZE
	.align		4
.L_1:
        /*000c*/ 	.byte	0x04, 0x11
        /*000e*/ 	.short	(.L_3 - .L_2)
	.align		4
.L_2:
        /*0010*/ 	.word	index@(_Z6matmulPiS_S_iii)
        /*0014*/ 	.word	0x00000000


	//----- nvinfo : EIATTR_MIN_STACK_SIZE
	.align		4
.L_3:
        /*0018*/ 	.byte	0x04, 0x12
        /*001a*/ 	.short	(.L_5 - .L_4)
	.align		4
.L_4:
        /*001c*/ 	.word	index@(_Z6matmulPiS_S_iii)
        /*0020*/ 	.word	0x00000000
.L_5:


//--------------------- .nv.compat                --------------------------
	.section	.nv.compat,"",@"SHT_CUDA_COMPAT_INFO"
	.align	4
        /*0000*/ 	.byte	0x02, 0x09, 0x00, 0x00, 0x02, 0x02, 0x01, 0x00, 0x02, 0x05, 0x05, 0x00, 0x03, 0x07, 0x01, 0x01
        /*0010*/ 	.byte	0x02, 0x03, 0x00, 0x00, 0x02, 0x06, 0x01, 0x00, 0x04, 0x0b, 0x08, 0x00, 0x09, 0x00, 0x00, 0x00
        /*0020*/ 	.byte	0x00, 0x00, 0x00, 0x00


//--------------------- .nv.info._Z6matmulPiS_S_iii --------------------------
	.section	.nv.info._Z6matmulPiS_S_iii,"",@"SHT_CUDA_INFO"
	.sectionflags	@""
	.align	4


	//----- nvinfo : EIATTR_CUDA_API_VERSION
	.align		4
        /*0000*/ 	.byte	0x04, 0x37
        /*0002*/ 	.short	(.L_7 - .L_6)
.L_6:
        /*0004*/ 	.word	0x00000082


	//----- nvinfo : EIATTR_KPARAM_INFO
	.align		4
.L_7:
        /*0008*/ 	.byte	0x04, 0x17
        /*000a*/ 	.short	(.L_9 - .L_8)
.L_8:
        /*000c*/ 	.word	0x00000000
        /*0010*/ 	.short	0x0005
        /*0012*/ 	.short	0x0020
        /*0014*/ 	.byte	0x00, 0xf0, 0x11, 0x00


	//----- nvinfo : EIATTR_KPARAM_INFO
	.align		4
.L_9:
        /*0018*/ 	.byte	0x04, 0x17
        /*001a*/ 	.short	(.L_11 - .L_10)
.L_10:
        /*001c*/ 	.word	0x00000000
        /*0020*/ 	.short	0x0004
        /*0022*/ 	.short	0x001c
        /*0024*/ 	.byte	0x00, 0xf0, 0x11, 0x00


	//----- nvinfo : EIATTR_KPARAM_INFO
	.align		4
.L_11:
        /*0028*/ 	.byte	0x04, 0x17
        /*002a*/ 	.short	(.L_13 - .L_12)
.L_12:
        /*002c*/ 	.word	0x00000000
        /*0030*/ 	.short	0x0003
        /*0032*/ 	.short	0x0018
        /*0034*/ 	.byte	0x00, 0xf0, 0x11, 0x00


	//----- nvinfo : EIATTR_KPARAM_INFO
	.align		4
.L_13:
        /*0038*/ 	.byte	0x04, 0x17
        /*003a*/ 	.short	(.L_15 - .L_14)
.L_14:
        /*003c*/ 	.word	0x00000000
        /*0040*/ 	.short	0x0002
        /*0042*/ 	.short	0x0010
        /*0044*/ 	.byte	0x00, 0xf5, 0x21, 0x00


	//----- nvinfo : EIATTR_KPARAM_INFO
	.align		4
.L_15:
        /*0048*/ 	.byte	0x04, 0x17
        /*004a*/ 	.short	(.L_17 - .L_16)
.L_16:
        /*004c*/ 	.word	0x00000000
        /*0050*/ 	.short	0x0001
        /*0052*/ 	.short	0x0008
        /*0054*/ 	.byte	0x00, 0xf5, 0x21, 0x00


	//----- nvinfo : EIATTR_KPARAM_INFO
	.align		4
.L_17:
        /*0058*/ 	.byte	0x04, 0x17
        /*005a*/ 	.short	(.L_19 - .L_18)
.L_18:
        /*005c*/ 	.word	0x00000000
        /*0060*/ 	.short	0x0000
        /*0062*/ 	.short	0x0000
        /*0064*/ 	.byte	0x00, 0xf5, 0x21, 0x00


	//----- nvinfo : EIATTR_SPARSE_MMA_MASK
	.align		4
.L_19:
        /*0068*/ 	.byte	0x03, 0x50
        /*006a*/ 	.short	0x0000


	//----- nvinfo : EIATTR_MAXREG_COUNT
	.align		4
        /*006c*/ 	.byte	0x03, 0x1b
        /*006e*/ 	.short	0x00ff


	//----- nvinfo : EIATTR_MERCURY_ISA_VERSION
	.align		4
        /*0070*/ 	.byte	0x03, 0x5f
        /*0072*/ 	.short	0x0101


	//----- nvinfo : EIATTR_VRC_CTA_INIT_COUNT
	.align		4
        /*0074*/ 	.byte	0x02, 0x4a
	.zero		1
	.zero		1


	//----- nvinfo : EIATTR_EXIT_INSTR_OFFSETS
	.align		4
        /*0078*/ 	.byte	0x04, 0x1c
        /*007a*/ 	.short	(.L_21 - .L_20)


	//   ....[0]....
.L_20:
        /*007c*/ 	.word	0x00000030


	//   ....[1]....
        /*0080*/ 	.word	0x00000910


	//   ....[2]....
        /*0084*/ 	.word	0x00000b00


	//   ....[3]....
        /*0088*/ 	.word	0x00000c10


	//   ....[4]....
        /*008c*/ 	.word	0x00000ce0


	//   ....[5]....
        /*0090*/ 	.word	0x00000d40


	//----- nvinfo : EIATTR_CBANK_PARAM_SIZE
	.align		4
.L_21:
        /*0094*/ 	.byte	0x03, 0x19
        /*0096*/ 	.short	0x0024


	//----- nvinfo : EIATTR_PARAM_CBANK
	.align		4
        /*0098*/ 	.byte	0x04, 0x0a
        /*009a*/ 	.short	(.L_23 - .L_22)
	.align		4
.L_22:
        /*009c*/ 	.word	index@(.nv.constant0._Z6matmulPiS_S_iii)
        /*00a0*/ 	.short	0x0380
        /*00a2*/ 	.short	0x0024


	//----- nvinfo : EIATTR_SW_WAR
	.align		4
.L_23:
        /*00a4*/ 	.byte	0x04, 0x36
        /*00a6*/ 	.short	(.L_25 - .L_24)
.L_24:
        /*00a8*/ 	.word	0x00000008
.L_25:


//--------------------- .nv.callgraph             --------------------------
	.section	.nv.callgraph,"",@"SHT_CUDA_CALLGRAPH"
	.align	4
	.sectionentsize	8
	.align		4
        /*0000*/ 	.word	0x00000000
	.align		4
        /*0004*/ 	.word	0xffffffff
	.align		4
        /*0008*/ 	.word	0x00000000
	.align		4
        /*000c*/ 	.word	0xfffffffe
	.align		4
        /*0010*/ 	.word	0x00000000
	.align		4
        /*0014*/ 	.word	0xfffffffd
	.align		4
        /*0018*/ 	.word	0x00000000
	.align		4
        /*001c*/ 	.word	0xfffffffc


//--------------------- .text._Z6matmulPiS_S_iii  --------------------------
	.section	.text._Z6matmulPiS_S_iii,"ax",@progbits
	.align	128
        .global         _Z6matmulPiS_S_iii
        .type           _Z6matmulPiS_S_iii,@function
        .size           _Z6matmulPiS_S_iii,(.L_x_11 - _Z6matmulPiS_S_iii)
        .other          _Z6matmulPiS_S_iii,@"STO_CUDA_ENTRY STV_DEFAULT"
_Z6matmulPiS_S_iii:
.text._Z6matmulPiS_S_iii:
[----:B------:R-:W-:Y:S08]  /*0000*/  LDC R1, c[0x0][0x37c] ;  /* 0x0000df00ff017b82 */ /* 0x000ff00000000800 */
[----:B------:R-:W0:Y:S02]  /*0010*/  LDC R2, c[0x0][0x398] ;  /* 0x0000e600ff027b82 */ /* 0x000e240000000800 */
[----:B0-----:R-:W-:-:S13]  /*0020*/  ISETP.GE.AND P0, PT, R2, 0x1, PT ;  /* 0x000000010200780c */ /* 0x001fda0003f06270 */
[----:B------:R-:W-:Y:S05]  /*0030*/  @!P0 EXIT ;  /* 0x000000000000894d */ /* 0x000fea0003800000 */
[----:B------:R-:W0:Y:S01]  /*0040*/  LDC R13, c[0x0][0x39c] ;  /* 0x0000e700ff0d7b82 */ /* 0x000e220000000800 */
[----:B------:R-:W1:Y:S01]  /*0050*/  S2R R0, SR_TID.X ;  /* 0x0000000000007919 */ /* 0x000e620000002100 */
[----:B------:R-:W2:Y:S01]  /*0060*/  LDCU.64 UR6, c[0x0][0x358] ;  /* 0x00006b00ff0677ac */ /* 0x000ea20008000a00 */
[----:B0-----:R-:W-:-:S13]  /*0070*/  ISETP.GE.AND P0, PT, R13, 0x1, PT ;  /* 0x000000010d00780c */ /* 0x001fda0003f06270 */
[----:B-12---:R-:W-:Y:S05]  /*0080*/  @!P0 BRA `(.L_x_0) ;  /* 0x0000000800288947 */ /* 0x006fea0003800000 */
[C---:B------:R-:W-:Y:S01]  /*0090*/  LOP3.LUT R19, R13.reuse, 0x7, RZ, 0xc0, !PT ;  /* 0x000000070d137812 */ /* 0x040fe200078ec0ff */
[----:B------:R-:W-:Y:S01]  /*00a0*/  HFMA2 R15, -RZ, RZ, 0, 0 ;  /* 0x00000000ff0f7431 */ /* 0x000fe200000001ff */
[----:B------:R-:W-:Y:S02]  /*00b0*/  LOP3.LUT R12, R13, 0x7ffffff8, RZ, 0xc0, !PT ;  /* 0x7ffffff80d0c7812 */ /* 0x000fe400078ec0ff */
[----:B------:R-:W-:Y:S02]  /*00c0*/  IADD3 R2, PT, PT, R19, -0x1, RZ ;  /* 0xffffffff13027810 */ /* 0x000fe40007ffe0ff */
[----:B------:R-:W-:Y:S02]  /*00d0*/  LOP3.LUT R13, R13, 0x3, RZ, 0xc0, !PT ;  /* 0x000000030d0d7812 */ /* 0x000fe400078ec0ff */
[----:B------:R-:W-:Y:S02]  /*00e0*/  ISETP.GE.U32.AND P0, PT, R2, 0x3, PT ;  /* 0x000000030200780c */ /* 0x000fe40003f06070 */
[----:B------:R-:W-:-:S11]  /*00f0*/  IADD3 R14, PT, PT, -R12, RZ, RZ ;  /* 0x000000ff0c0e7210 */ /* 0x000fd60007ffe1ff */
.L_x_5:
[----:B------:R-:W0:Y:S01]  /*0100*/  LDC R10, c[0x0][0x39c] ;  /* 0x0000e700ff0a7b82 */ /* 0x000e220000000800 */
[----:B------:R-:W-:Y:S02]  /*0110*/  MOV R17, RZ ;  /* 0x000000ff00117202 */ /* 0x000fe40000000f00 */
[----:B------:R-:W-:Y:S02]  /*0120*/  MOV R18, RZ ;  /* 0x000000ff00127202 */ /* 0x000fe40000000f00 */
[----:B0-----:R-:W-:Y:S01]  /*0130*/  ISETP.GE.U32.AND P1, PT, R10, 0x8, PT ;  /* 0x000000080a00780c */ /* 0x001fe20003f26070 */
[----:B------:R-:W-:-:S12]  /*0140*/  IMAD R16, R15, R10, RZ ;  /* 0x0000000a0f107224 */ /* 0x000fd800078e02ff */
[----:B------:R-:W-:Y:S05]  /*0150*/  @!P1 BRA `(.L_x_1) ;  /* 0x0000000000c89947 */ /* 0x000fea0003800000 */
[----:B------:R-:W0:Y:S01]  /*0160*/  LDC.64 R2, c[0x0][0x380] ;  /* 0x0000e000ff027b82 */ /* 0x000e220000000a00 */
[----:B------:R-:W-:Y:S02]  /*0170*/  MOV R18, RZ ;  /* 0x000000ff00127202 */ /* 0x000fe40000000f00 */
[----:B------:R-:W-:Y:S02]  /*0180*/  MOV R17, R0 ;  /* 0x0000000000117202 */ /* 0x000fe40000000f00 */
[----:B------:R-:W-:Y:S01]  /*0190*/  MOV R11, R14 ;  /* 0x0000000e000b7202 */ /* 0x000fe20000000f00 */
[----:B0-----:R-:W-:-:S03]  /*01a0*/  IMAD.WIDE.U32 R2, R16, 0x4, R2 ;  /* 0x0000000410027825 */ /* 0x001fc600078e0002 */
[----:B------:R-:W-:-:S04]  /*01b0*/  IADD3 R5, P1, PT, R2, 0x10, RZ ;  /* 0x0000001002057810 */ /* 0x000fc80007f3e0ff */
[----:B------:R-:W-:-:S09]  /*01c0*/  IADD3.X R6, PT, PT, RZ, R3, RZ, P1, !PT ;  /* 0x00000003ff067210 */ /* 0x000fd20000ffe4ff */
.L_x_2:
[----:B------:R-:W0:Y:S01]  /*01d0*/  LDC.64 R28, c[0x0][0x388] ;  /* 0x0000e200ff1c7b82 */ /* 0x000e220000000a00 */
[----:B------:R-:W-:Y:S02]  /*01e0*/  MOV R2, R5 ;  /* 0x0000000500027202 */ /* 0x000fe40000000f00 */
[----:B------:R-:W-:-:S05]  /*01f0*/  MOV R3, R6 ;  /* 0x0000000600037202 */ /* 0x000fca0000000f00 */
[----:B------:R-:W1:Y:S01]  /*0200*/  LDC R25, c[0x0][0x3a0] ;  /* 0x0000e800ff197b82 */ /* 0x000e620000000800 */
[----:B------:R-:W2:Y:S04]  /*0210*/  LDG.E R21, desc[UR6][R2.64+-0x10] ;  /* 0xfffff00602157981 */ /* 0x000ea8000c1e1900 */
[----:B------:R-:W3:Y:S01]  /*0220*/  LDG.E R24, desc[UR6][R2.64+-0xc] ;  /* 0xfffff40602187981 */ /* 0x000ee2000c1e1900 */
[----:B0-----:R-:W-:-:S05]  /*0230*/  IMAD.WIDE R28, R17, 0x4, R28 ;  /* 0x00000004111c7825 */ /* 0x001fca00078e021c */
[----:B------:R-:W2:Y:S01]  /*0240*/  LDG.E R26, desc[UR6][R28.64] ;  /* 0x000000061c1a7981 */ /* 0x000ea2000c1e1900 */
[----:B-1----:R-:W-:-:S05]  /*0250*/  IMAD.WIDE R22, R25, 0x4, R28 ;  /* 0x0000000419167825 */ /* 0x002fca00078e021c */
[----:B------:R0:W3:Y:S01]  /*0260*/  LDG.E R27, desc[UR6][R22.64] ;  /* 0x00000006161b7981 */ /* 0x0000e2000c1e1900 */
[----:B------:R-:W-:-:S03]  /*0270*/  IMAD.WIDE R4, R25, 0x4, R22 ;  /* 0x0000000419047825 */ /* 0x000fc600078e0216 */
[----:B------:R-:W4:Y:S01]  /*0280*/  LDG.E R29, desc[UR6][R2.64+-0x4] ;  /* 0xfffffc06021d7981 */ /* 0x000f22000c1e1900 */
[----:B------:R-:W-:-:S03]  /*0290*/  IMAD.WIDE R6, R25, 0x4, R4 ;  /* 0x0000000419067825 */ /* 0x000fc600078e0204 */
[----:B------:R-:W5:Y:S01]  /*02a0*/  LDG.E R5, desc[UR6][R4.64] ;  /* 0x0000000604057981 */ /* 0x000f62000c1e1900 */
[----:B------:R-:W-:-:S03]  /*02b0*/  IMAD.WIDE R8, R25, 0x4, R6 ;  /* 0x0000000419087825 */ /* 0x000fc600078e0206 */
[----:B------:R-:W4:Y:S04]  /*02c0*/  LDG.E R6, desc[UR6][R6.64] ;  /* 0x0000000606067981 */ /* 0x000f28000c1e1900 */
[----:B------:R-:W4:Y:S04]  /*02d0*/  LDG.E R4, desc[UR6][R2.64+0x4] ;  /* 0x0000040602047981 */ /* 0x000f28000c1e1900 */
[----:B------:R-:W4:Y:S01]  /*02e0*/  LDG.E R7, desc[UR6][R2.64] ;  /* 0x0000000602077981 */ /* 0x000f22000c1e1900 */
[----:B--2---:R-:W-:-:S03]  /*02f0*/  IMAD R26, R21, R26, R18 ;  /* 0x0000001a151a7224 */ /* 0x004fc600078e0212 */
[----:B------:R-:W5:Y:S01]  /*0300*/  LDG.E R18, desc[UR6][R2.64+-0x8] ;  /* 0xfffff80602127981 */ /* 0x000f62000c1e1900 */
[----:B------:R-:W-:-:S03]  /*0310*/  IMAD.WIDE R20, R25, 0x4, R8 ;  /* 0x0000000419147825 */ /* 0x000fc600078e0208 */
[----:B------:R-:W2:Y:S01]  /*0320*/  LDG.E R8, desc[UR6][R8.64] ;  /* 0x0000000608087981 */ /* 0x000ea2000c1e1900 */
[----:B0-----:R-:W-:-:S03]  /*0330*/  IMAD.WIDE R22, R25, 0x4, R20 ;  /* 0x0000000419167825 */ /* 0x001fc600078e0214 */
[----:B------:R-:W2:Y:S01]  /*0340*/  LDG.E R20, desc[UR6][R20.64] ;  /* 0x0000000614147981 */ /* 0x000ea2000c1e1900 */
[----:B---3--:R-:W-:Y:S02]  /*0350*/  IMAD R28, R24, R27, R26 ;  /* 0x0000001b181c7224 */ /* 0x008fe400078e021a */
[----:B------:R-:W-:Y:S01]  /*0360*/  IMAD.WIDE R26, R25, 0x4, R22 ;  /* 0x00000004191a7825 */ /* 0x000fe200078e0216 */
[----:B------:R-:W3:Y:S04]  /*0370*/  LDG.E R24, desc[UR6][R22.64] ;  /* 0x0000000616187981 */ /* 0x000ee8000c1e1900 */
[----:B------:R-:W3:Y:S04]  /*0380*/  LDG.E R9, desc[UR6][R2.64+0xc] ;  /* 0x00000c0602097981 */ /* 0x000ee8000c1e1900 */
[----:B------:R-:W3:Y:S04]  /*0390*/  LDG.E R21, desc[UR6][R2.64+0x8] ;  /* 0x0000080602157981 */ /* 0x000ee8000c1e1900 */
[----:B------:R-:W3:Y:S01]  /*03a0*/  LDG.E R26, desc[UR6][R26.64] ;  /* 0x000000061a1a7981 */ /* 0x000ee2000c1e1900 */
[----:B------:R-:W-:-:S04]  /*03b0*/  IADD3 R11, PT, PT, R11, 0x8, RZ ;  /* 0x000000080b0b7810 */ /* 0x000fc80007ffe0ff */
[----:B------:R-:W-:Y:S02]  /*03c0*/  ISETP.NE.AND P1, PT, R11, RZ, PT ;  /* 0x000000ff0b00720c */ /* 0x000fe40003f25270 */
[----:B------:R-:W-:Y:S01]  /*03d0*/  LEA R17, R25, R17, 0x3 ;  /* 0x0000001119117211 */ /* 0x000fe200078e18ff */
[----:B-----5:R-:W-:-:S04]  /*03e0*/  IMAD R5, R18, R5, R28 ;  /* 0x0000000512057224 */ /* 0x020fc800078e021c */
[----:B----4-:R-:W-:-:S04]  /*03f0*/  IMAD R5, R29, R6, R5 ;  /* 0x000000061d057224 */ /* 0x010fc800078e0205 */
[----:B--2---:R-:W-:-:S04]  /*0400*/  IMAD R5, R7, R8, R5 ;  /* 0x0000000807057224 */ /* 0x004fc800078e0205 */
[----:B------:R-:W-:Y:S01]  /*0410*/  IMAD R4, R4, R20, R5 ;  /* 0x0000001404047224 */ /* 0x000fe200078e0205 */
[----:B------:R-:W-:-:S04]  /*0420*/  IADD3 R5, P2, PT, R2, 0x20, RZ ;  /* 0x0000002002057810 */ /* 0x000fc80007f5e0ff */
[----:B------:R-:W-:Y:S01]  /*0430*/  IADD3.X R6, PT, PT, RZ, R3, RZ, P2, !PT ;  /* 0x00000003ff067210 */ /* 0x000fe200017fe4ff */
[----:B---3--:R-:W-:-:S04]  /*0440*/  IMAD R4, R21, R24, R4 ;  /* 0x0000001815047224 */ /* 0x008fc800078e0204 */
[----:B------:R-:W-:Y:S01]  /*0450*/  IMAD R18, R9, R26, R4 ;  /* 0x0000001a09127224 */ /* 0x000fe200078e0204 */
[----:B------:R-:W-:Y:S06]  /*0460*/  @P1 BRA `(.L_x_2) ;  /* 0xfffffffc00581947 */ /* 0x000fec000383ffff */
[----:B------:R-:W-:-:S07]  /*0470*/  MOV R17, R12 ;  /* 0x0000000c00117202 */ /* 0x000fce0000000f00 */
.L_x_1:
[----:B------:R-:W-:-:S13]  /*0480*/  ISETP.NE.AND P1, PT, R19, RZ, PT ;  /* 0x000000ff1300720c */ /* 0x000fda0003f25270 */
[----:B------:R-:W-:Y:S05]  /*0490*/  @!P1 BRA `(.L_x_3) ;  /* 0x0000000000fc9947 */ /* 0x000fea0003800000 */
[----:B------:R-:W-:Y:S01]  /*04a0*/  ISETP.NE.AND P1, PT, R13, RZ, PT ;  /* 0x000000ff0d00720c */ /* 0x000fe20003f25270 */
[----:B------:R-:W-:-:S12]  /*04b0*/  @!P0 BRA `(.L_x_4) ;  /* 0x0000000000708947 */ /* 0x000fd80003800000 */
[----:B------:R-:W0:Y:S01]  /*04c0*/  LDC R11, c[0x0][0x3a0] ;  /* 0x0000e800ff0b7b82 */ /* 0x000e220000000800 */
[CC--:B------:R-:W-:Y:S02]  /*04d0*/  IADD3 R9, PT, PT, R16.reuse, R17.reuse, RZ ;  /* 0x0000001110097210 */ /* 0x0c0fe40007ffe0ff */
[----:B------:R-:W-:-:S05]  /*04e0*/  IADD3 R20, P2, PT, R16, R17, RZ ;  /* 0x0000001110147210 */ /* 0x000fca0007f5e0ff */
[----:B------:R-:W1:Y:S08]  /*04f0*/  LDC.64 R4, c[0x0][0x388] ;  /* 0x0000e200ff047b82 */ /* 0x000e700000000a00 */
[----:B------:R-:W2:Y:S08]  /*0500*/  LDC.64 R6, c[0x0][0x380] ;  /* 0x0000e000ff067b82 */ /* 0x000eb00000000a00 */
[----:B------:R-:W3:Y:S01]  /*0510*/  LDC.64 R2, c[0x0][0x380] ;  /* 0x0000e000ff027b82 */ /* 0x000ee20000000a00 */
[----:B0-----:R-:W-:-:S04]  /*0520*/  IMAD R21, R17, R11, R0 ;  /* 0x0000000b11157224 */ /* 0x001fc800078e0200 */
[----:B-1----:R-:W-:Y:S01]  /*0530*/  IMAD.WIDE R4, R21, 0x4, R4 ;  /* 0x0000000415047825 */ /* 0x002fe200078e0204 */
[----:B------:R-:W-:-:S03]  /*0540*/  IADD3.X R21, PT, PT, RZ, RZ, RZ, P2, !PT ;  /* 0x000000ffff157210 */ /* 0x000fc600017fe4ff */
[----:B--2---:R-:W-:-:S04]  /*0550*/  IMAD.WIDE.U32 R6, R9, 0x4, R6 ;  /* 0x0000000409067825 */ /* 0x004fc800078e0006 */
[----:B------:R-:W-:Y:S02]  /*0560*/  IMAD.WIDE R8, R11, 0x4, R4 ;  /* 0x000000040b087825 */ /* 0x000fe400078e0204 */
[----:B------:R-:W2:Y:S01]  /*0570*/  LDG.E R7, desc[UR6][R6.64] ;  /* 0x0000000606077981 */ /* 0x000ea2000c1e1900 */
[----:B---3--:R-:W-:-:S03]  /*0580*/  LEA R2, P2, R20, R2, 0x2 ;  /* 0x0000000214027211 */ /* 0x008fc600078410ff */
[----:B------:R-:W2:Y:S01]  /*0590*/  LDG.E R4, desc[UR6][R4.64] ;  /* 0x0000000604047981 */ /* 0x000ea2000c1e1900 */
[----:B------:R-:W-:Y:S01]  /*05a0*/  LEA.HI.X R3, R20, R3, R21, 0x2, P2 ;  /* 0x0000000314037211 */ /* 0x000fe200010f1415 */
[C---:B------:R-:W-:Y:S02]  /*05b0*/  IMAD.WIDE R20, R11.reuse, 0x4, R8 ;  /* 0x000000040b147825 */ /* 0x040fe400078e0208 */
[----:B------:R-:W3:Y:S04]  /*05c0*/  LDG.E R8, desc[UR6][R8.64] ;  /* 0x0000000608087981 */ /* 0x000ee8000c1e1900 */
[----:B------:R-:W3:Y:S01]  /*05d0*/  LDG.E R24, desc[UR6][R2.64+0x4] ;  /* 0x0000040602187981 */ /* 0x000ee2000c1e1900 */
[----:B------:R-:W-:-:S03]  /*05e0*/  IMAD.WIDE R22, R11, 0x4, R20 ;  /* 0x000000040b167825 */ /* 0x000fc600078e0214 */
[----:B------:R-:W4:Y:S04]  /*05f0*/  LDG.E R20, desc[UR6][R20.64] ;  /* 0x0000000614147981 */ /* 0x000f28000c1e1900 */
[----:B------:R-:W4:Y:S04]  /*0600*/  LDG.E R26, desc[UR6][R2.64+0x8] ;  /* 0x00000806021a7981 */ /* 0x000f28000c1e1900 */
[----:B------:R-:W5:Y:S04]  /*0610*/  LDG.E R22, desc[UR6][R22.64] ;  /* 0x0000000616167981 */ /* 0x000f68000c1e1900 */
[----:B------:R-:W5:Y:S01]  /*0620*/  LDG.E R28, desc[UR6][R2.64+0xc] ;  /* 0x00000c06021c7981 */ /* 0x000f62000c1e1900 */
[----:B------:R-:W-:Y:S01]  /*0630*/  IADD3 R17, PT, PT, R17, 0x4, RZ ;  /* 0x0000000411117810 */ /* 0x000fe20007ffe0ff */
[----:B--2---:R-:W-:-:S04]  /*0640*/  IMAD R7, R7, R4, R18 ;  /* 0x0000000407077224 */ /* 0x004fc800078e0212 */
[----:B---3--:R-:W-:-:S04]  /*0650*/  IMAD R7, R24, R8, R7 ;  /* 0x0000000818077224 */ /* 0x008fc800078e0207 */
[----:B----4-:R-:W-:-:S04]  /*0660*/  IMAD R7, R26, R20, R7 ;  /* 0x000000141a077224 */ /* 0x010fc800078e0207 */
[----:B-----5:R-:W-:-:S07]  /*0670*/  IMAD R18, R28, R22, R7 ;  /* 0x000000161c127224 */ /* 0x020fce00078e0207 */
.L_x_4:
[----:B------:R-:W-:Y:S05]  /*0680*/  @!P1 BRA `(.L_x_3) ;  /* 0x0000000000809947 */ /* 0x000fea0003800000 */
[----:B------:R-:W-:Y:S01]  /*0690*/  ISETP.NE.AND P2, PT, R13, 0x1, PT ;  /* 0x000000010d00780c */ /* 0x000fe20003f45270 */
[----:B------:R-:W0:Y:S01]  /*06a0*/  LDC.64 R8, c[0x0][0x380] ;  /* 0x0000e000ff087b82 */ /* 0x000e220000000a00 */
[----:B------:R-:W-:-:S07]  /*06b0*/  LOP3.LUT P1, RZ, R10, 0x1, RZ, 0xc0, !PT ;  /* 0x000000010aff7812 */ /* 0x000fce000782c0ff */
[----:B------:R-:W1:Y:S04]  /*06c0*/  LDC.64 R10, c[0x0][0x388] ;  /* 0x0000e200ff0a7b82 */ /* 0x000e680000000a00 */
[CC--:B------:R-:W-:Y:S02]  /*06d0*/  @P2 IADD3 R21, P3, PT, R16.reuse, R17.reuse, RZ ;  /* 0x0000001110152210 */ /* 0x0c0fe40007f7e0ff */
[----:B------:R-:W-:Y:S02]  /*06e0*/  @P2 IADD3 R25, PT, PT, R16, R17, RZ ;  /* 0x0000001110192210 */ /* 0x000fe40007ffe0ff */
[----:B------:R-:W2:Y:S01]  /*06f0*/  @P2 LDC R23, c[0x0][0x3a0] ;  /* 0x0000e800ff172b82 */ /* 0x000ea20000000800 */
[----:B------:R-:W-:-:S07]  /*0700*/  @P2 IADD3.X R22, PT, PT, RZ, RZ, RZ, P3, !PT ;  /* 0x000000ffff162210 */ /* 0x000fce0001ffe4ff */
[----:B------:R-:W3:Y:S01]  /*0710*/  @P2 LDC.64 R2, c[0x0][0x380] ;  /* 0x0000e000ff022b82 */ /* 0x000ee20000000a00 */
[----:B0-----:R-:W-:-:S06]  /*0720*/  @P2 IMAD.WIDE.U32 R8, R25, 0x4, R8 ;  /* 0x0000000419082825 */ /* 0x001fcc00078e0008 */
[----:B------:R-:W4:Y:S01]  /*0730*/  @P2 LDG.E R9, desc[UR6][R8.64] ;  /* 0x0000000608092981 */ /* 0x000f22000c1e1900 */
[----:B------:R-:W0:Y:S08]  /*0740*/  @P1 LDC R20, c[0x0][0x3a0] ;  /* 0x0000e800ff141b82 */ /* 0x000e300000000800 */
[----:B------:R-:W5:Y:S01]  /*0750*/  LDC.64 R4, c[0x0][0x380] ;  /* 0x0000e000ff047b82 */ /* 0x000f620000000a00 */
[C---:B--2---:R-:W-:Y:S01]  /*0760*/  @P2 IMAD R27, R17.reuse, R23, R0 ;  /* 0x00000017111b2224 */ /* 0x044fe200078e0200 */
[----:B------:R-:W-:-:S03]  /*0770*/  @P2 IADD3 R17, PT, PT, R17, 0x2, RZ ;  /* 0x0000000211112810 */ /* 0x000fc60007ffe0ff */
[----:B-1----:R-:W-:-:S03]  /*0780*/  @P2 IMAD.WIDE R10, R27, 0x4, R10 ;  /* 0x000000041b0a2825 */ /* 0x002fc600078e020a */
[----:B------:R-:W1:Y:S01]  /*0790*/  LDC.64 R6, c[0x0][0x388] ;  /* 0x0000e200ff067b82 */ /* 0x000e620000000a00 */
[----:B---3--:R-:W-:-:S04]  /*07a0*/  @P2 LEA R2, P3, R21, R2, 0x2 ;  /* 0x0000000215022211 */ /* 0x008fc800078610ff */
[----:B------:R-:W-:Y:S01]  /*07b0*/  @P2 LEA.HI.X R3, R21, R3, R22, 0x2, P3 ;  /* 0x0000000315032211 */ /* 0x000fe200018f1416 */
[----:B------:R-:W-:Y:S01]  /*07c0*/  @P2 IMAD.WIDE R22, R23, 0x4, R10 ;  /* 0x0000000417162825 */ /* 0x000fe200078e020a */
[----:B------:R-:W-:Y:S02]  /*07d0*/  @P1 IADD3 R21, PT, PT, R16, R17, RZ ;  /* 0x0000001110151210 */ /* 0x000fe40007ffe0ff */
[----:B------:R-:W4:Y:S01]  /*07e0*/  @P2 LDG.E R16, desc[UR6][R10.64] ;  /* 0x000000060a102981 */ /* 0x000f22000c1e1900 */
[----:B0-----:R-:W-:-:S03]  /*07f0*/  @P1 IMAD R17, R17, R20, R0 ;  /* 0x0000001411111224 */ /* 0x001fc600078e0200 */
[----:B------:R-:W2:Y:S01]  /*0800*/  @P2 LDG.E R2, desc[UR6][R2.64+0x4] ;  /* 0x0000040602022981 */ /* 0x000ea2000c1e1900 */
[----:B-----5:R-:W-:-:S03]  /*0810*/  @P1 IMAD.WIDE.U32 R4, R21, 0x4, R4 ;  /* 0x0000000415041825 */ /* 0x020fc600078e0004 */
[----:B------:R-:W2:Y:S04]  /*0820*/  @P2 LDG.E R22, desc[UR6][R22.64] ;  /* 0x0000000616162981 */ /* 0x000ea8000c1e1900 */
[----:B------:R-:W3:Y:S01]  /*0830*/  @P1 LDG.E R5, desc[UR6][R4.64] ;  /* 0x0000000604051981 */ /* 0x000ee2000c1e1900 */
[----:B-1----:R-:W-:-:S06]  /*0840*/  @P1 IMAD.WIDE R6, R17, 0x4, R6 ;  /* 0x0000000411061825 */ /* 0x002fcc00078e0206 */
[----:B------:R-:W3:Y:S01]  /*0850*/  @P1 LDG.E R6, desc[UR6][R6.64] ;  /* 0x0000000606061981 */ /* 0x000ee2000c1e1900 */
[----:B----4-:R-:W-:-:S04]  /*0860*/  @P2 IMAD R9, R9, R16, R18 ;  /* 0x0000001009092224 */ /* 0x010fc800078e0212 */
[----:B--2---:R-:W-:-:S04]  /*0870*/  @P2 IMAD R18, R2, R22, R9 ;  /* 0x0000001602122224 */ /* 0x004fc800078e0209 */
[----:B---3--:R-:W-:-:S07]  /*0880*/  @P1 IMAD R18, R5, R6, R18 ;  /* 0x0000000605121224 */ /* 0x008fce00078e0212 */
.L_x_3:
[----:B------:R-:W0:Y:S01]  /*0890*/  LDCU UR4, c[0x0][0x3a0] ;  /* 0x00007400ff0477ac */ /* 0x000e220008000800 */
[----:B------:R-:W1:Y:S01]  /*08a0*/  LDC.64 R2, c[0x0][0x390] ;  /* 0x0000e400ff027b82 */ /* 0x000e620000000a00 */
[C---:B0-----:R-:W-:Y:S01]  /*08b0*/  IMAD R5, R15.reuse, UR4, R0 ;  /* 0x000000040f057c24 */ /* 0x041fe2000f8e0200 */
[----:B------:R-:W0:Y:S01]  /*08c0*/  LDCU UR4, c[0x0][0x398] ;  /* 0x00007300ff0477ac */ /* 0x000e220008000800 */
[----:B------:R-:W-:Y:S02]  /*08d0*/  IADD3 R15, PT, PT, R15, 0x1, RZ ;  /* 0x000000010f0f7810 */ /* 0x000fe40007ffe0ff */
[----:B-1----:R-:W-:-:S05]  /*08e0*/  IMAD.WIDE R2, R5, 0x4, R2 ;  /* 0x0000000405027825 */ /* 0x002fca00078e0202 */
[----:B------:R1:W-:Y:S01]  /*08f0*/  STG.E desc[UR6][R2.64], R18 ;  /* 0x0000001202007986 */ /* 0x0003e2000c101906 */
[----:B0-----:R-:W-:-:S13]  /*0900*/  ISETP.NE.AND P1, PT, R15, UR4, PT ;  /* 0x000000040f007c0c */ /* 0x001fda000bf25270 */
[----:B-1----:R-:W-:Y:S05]  /*0910*/  @!P1 EXIT ;  /* 0x000000000000994d */ /* 0x002fea0003800000 */
[----:B------:R-:W-:Y:S05]  /*0920*/  BRA `(.L_x_5) ;  /* 0xfffffff400f47947 */ /* 0x000fea000383ffff */
.L_x_0:
[C---:B------:R-:W-:Y:S01]  /*0930*/  ISETP.GE.U32.AND P0, PT, R2.reuse, 0x8, PT ;  /* 0x000000080200780c */ /* 0x040fe20003f06070 */
[----:B------:R-:W-:Y:S01]  /*0940*/  HFMA2 R3, -RZ, RZ, 0, 0 ;  /* 0x00000000ff037431 */ /* 0x000fe200000001ff */
[----:B------:R-:W-:-:S04]  /*0950*/  LOP3.LUT R22, R2, 0x7, RZ, 0xc0, !PT ;  /* 0x0000000702167812 */ /* 0x000fc800078ec0ff */
[----:B------:R-:W-:-:S07]  /*0960*/  ISETP.NE.AND P1, PT, R22, RZ, PT ;  /* 0x000000ff1600720c */ /* 0x000fce0003f25270 */
[----:B------:R-:W-:Y:S06]  /*0970*/  @!P0 BRA `(.L_x_6) ;  /* 0x0000000000608947 */ /* 0x000fec0003800000 */
[----:B------:R-:W0:Y:S01]  /*0980*/  LDC R23, c[0x0][0x3a0] ;  /* 0x0000e800ff177b82 */ /* 0x000e220000000800 */
[----:B------:R-:W-:Y:S01]  /*0990*/  LOP3.LUT R3, R2, 0x7ffffff8, RZ, 0xc0, !PT ;  /* 0x7ffffff802037812 */ /* 0x000fe200078ec0ff */
[----:B------:R-:W-:-:S06]  /*09a0*/  UMOV UR4, URZ ;  /* 0x000000ff00047c82 */ /* 0x000fcc0008000000 */
[----:B------:R-:W1:Y:S02]  /*09b0*/  LDC.64 R4, c[0x0][0x390] ;  /* 0x0000e400ff047b82 */ /* 0x000e640000000a00 */
.L_x_7:
[----:B0-2---:R-:W-:Y:S01]  /*09c0*/  IMAD R7, R23, UR4, R0 ;  /* 0x0000000417077c24 */ /* 0x005fe2000f8e0200 */
[----:B------:R-:W-:-:S03]  /*09d0*/  UIADD3 UR4, UPT, UPT, UR4, 0x8, URZ ;  /* 0x0000000804047890 */ /* 0x000fc6000fffe0ff */
[----:B-1----:R-:W-:-:S03]  /*09e0*/  IMAD.WIDE R6, R7, 0x4, R4 ;  /* 0x0000000407067825 */ /* 0x002fc600078e0204 */
[----:B------:R-:W-:Y:S02]  /*09f0*/  ISETP.NE.AND P0, PT, R3, UR4, PT ;  /* 0x0000000403007c0c */ /* 0x000fe4000bf05270 */
[----:B------:R2:W-:Y:S01]  /*0a00*/  STG.E desc[UR6][R6.64], RZ ;  /* 0x000000ff06007986 */ /* 0x0005e2000c101906 */
[----:B------:R-:W-:-:S05]  /*0a10*/  IMAD.WIDE R8, R23, 0x4, R6 ;  /* 0x0000000417087825 */ /* 0x000fca00078e0206 */
        /* <DEDUP_REMOVED lines=13> */
[----:B------:R-:W-:Y:S05]  /*0af0*/  @P0 BRA `(.L_x_7) ;  /* 0xfffffffc00b00947 */ /* 0x000fea000383ffff */
.L_x_6:
[----:B------:R-:W-:Y:S05]  /*0b00*/  @!P1 EXIT ;  /* 0x000000000000994d */ /* 0x000fea0003800000 */
[----:B------:R-:W-:Y:S02]  /*0b10*/  ISETP.GE.U32.AND P0, PT, R22, 0x4, PT ;  /* 0x000000041600780c */ /* 0x000fe40003f06070 */
[----:B--2---:R-:W-:-:S04]  /*0b20*/  LOP3.LUT R12, R2, 0x3, RZ, 0xc0, !PT ;  /* 0x00000003020c7812 */ /* 0x004fc800078ec0ff */
[----:B------:R-:W-:-:S07]  /*0b30*/  ISETP.NE.AND P1, PT, R12, RZ, PT ;  /* 0x000000ff0c00720c */ /* 0x000fce0003f25270 */
[----:B------:R-:W-:Y:S06]  /*0b40*/  @!P0 BRA `(.L_x_8) ;  /* 0x0000000000308947 */ /* 0x000fec0003800000 */
[----:B------:R-:W0:Y:S08]  /*0b50*/  LDC R11, c[0x0][0x3a0] ;  /* 0x0000e800ff0b7b82 */ /* 0x000e300000000800 */
[----:B------:R-:W1:Y:S01]  /*0b60*/  LDC.64 R4, c[0x0][0x390] ;  /* 0x0000e400ff047b82 */ /* 0x000e620000000a00 */
[C---:B0-----:R-:W-:Y:S01]  /*0b70*/  IMAD R7, R3.reuse, R11, R0 ;  /* 0x0000000b03077224 */ /* 0x041fe200078e0200 */
[----:B------:R-:W-:-:S03]  /*0b80*/  IADD3 R3, PT, PT, R3, 0x4, RZ ;  /* 0x0000000403037810 */ /* 0x000fc60007ffe0ff */
[----:B-1----:R-:W-:-:S05]  /*0b90*/  IMAD.WIDE R4, R7, 0x4, R4 ;  /* 0x0000000407047825 */ /* 0x002fca00078e0204 */
[----:B------:R0:W-:Y:S01]  /*0ba0*/  STG.E desc[UR6][R4.64], RZ ;  /* 0x000000ff04007986 */ /* 0x0001e2000c101906 */
[----:B------:R-:W-:-:S05]  /*0bb0*/  IMAD.WIDE R6, R11, 0x4, R4 ;  /* 0x000000040b067825 */ /* 0x000fca00078e0204 */
[----:B------:R0:W-:Y:S01]  /*0bc0*/  STG.E desc[UR6][R6.64], RZ ;  /* 0x000000ff06007986 */ /* 0x0001e2000c101906 */
[----:B------:R-:W-:-:S05]  /*0bd0*/  IMAD.WIDE R8, R11, 0x4, R6 ;  /* 0x000000040b087825 */ /* 0x000fca00078e0206 */
[----:B------:R0:W-:Y:S01]  /*0be0*/  STG.E desc[UR6][R8.64], RZ ;  /* 0x000000ff08007986 */ /* 0x0001e2000c101906 */
[----:B------:R-:W-:-:S05]  /*0bf0*/  IMAD.WIDE R10, R11, 0x4, R8 ;  /* 0x000000040b0a7825 */ /* 0x000fca00078e0208 */
[----:B------:R0:W-:Y:S02]  /*0c00*/  STG.E desc[UR6][R10.64], RZ ;  /* 0x000000ff0a007986 */ /* 0x0001e4000c101906 */
.L_x_8:
[----:B------:R-:W-:Y:S05]  /*0c10*/  @!P1 EXIT ;  /* 0x000000000000994d */ /* 0x000fea0003800000 */
[----:B------:R-:W-:Y:S02]  /*0c20*/  ISETP.NE.AND P0, PT, R12, 0x1, PT ;  /* 0x000000010c00780c */ /* 0x000fe40003f05270 */
[----:B------:R-:W-:-:S04]  /*0c30*/  LOP3.LUT R2, R2, 0x1, RZ, 0xc0, !PT ;  /* 0x0000000102027812 */ /* 0x000fc800078ec0ff */
[----:B------:R-:W-:-:S07]  /*0c40*/  ISETP.NE.U32.AND P1, PT, R2, 0x1, PT ;  /* 0x000000010200780c */ /* 0x000fce0003f25070 */
[----:B------:R-:W-:Y:S06]  /*0c50*/  @!P0 BRA `(.L_x_9) ;  /* 0x0000000000208947 */ /* 0x000fec0003800000 */
[----:B0-----:R-:W0:Y:S08]  /*0c60*/  LDC R7, c[0x0][0x3a0] ;  /* 0x0000e800ff077b82 */ /* 0x001e300000000800 */
[----:B------:R-:W1:Y:S01]  /*0c70*/  LDC.64 R4, c[0x0][0x390] ;  /* 0x0000e400ff047b82 */ /* 0x000e620000000a00 */
[C---:B0-----:R-:W-:Y:S01]  /*0c80*/  IMAD R9, R3.reuse, R7, R0 ;  /* 0x0000000703097224 */ /* 0x041fe200078e0200 */
[----:B------:R-:W-:-:S03]  /*0c90*/  IADD3 R3, PT, PT, R3, 0x2, RZ ;  /* 0x0000000203037810 */ /* 0x000fc60007ffe0ff */
[----:B-1----:R-:W-:-:S05]  /*0ca0*/  IMAD.WIDE R4, R9, 0x4, R4 ;  /* 0x0000000409047825 */ /* 0x002fca00078e0204 */
[----:B------:R1:W-:Y:S01]  /*0cb0*/  STG.E desc[UR6][R4.64], RZ ;  /* 0x000000ff04007986 */ /* 0x0003e2000c101906 */
[----:B------:R-:W-:-:S05]  /*0cc0*/  IMAD.WIDE R6, R7, 0x4, R4 ;  /* 0x0000000407067825 */ /* 0x000fca00078e0204 */
[----:B------:R1:W-:Y:S02]  /*0cd0*/  STG.E desc[UR6][R6.64], RZ ;  /* 0x000000ff06007986 */ /* 0x0003e4000c101906 */
.L_x_9:
[----:B------:R-:W-:Y:S05]  /*0ce0*/  @P1 EXIT ;  /* 0x000000000000194d */ /* 0x000fea0003800000 */
[----:B01----:R-:W0:Y:S01]  /*0cf0*/  LDC.64 R4, c[0x0][0x390] ;  /* 0x0000e400ff047b82 */ /* 0x003e220000000a00 */
[----:B------:R-:W1:Y:S02]  /*0d00*/  LDCU UR4, c[0x0][0x3a0] ;  /* 0x00007400ff0477ac */ /* 0x000e640008000800 */
[----:B-1----:R-:W-:-:S04]  /*0d10*/  IMAD R3, R3, UR4, R0 ;  /* 0x0000000403037c24 */ /* 0x002fc8000f8e0200 */
[----:B0-----:R-:W-:-:S05]  /*0d20*/  IMAD.WIDE R2, R3, 0x4, R4 ;  /* 0x0000000403027825 */ /* 0x001fca00078e0204 */
[----:B------:R-:W-:Y:S01]  /*0d30*/  STG.E desc[UR6][R2.64], RZ ;  /* 0x000000ff02007986 */ /* 0x000fe2000c101906 */
[----:B------:R-:W-:Y:S05]  /*0d40*/  EXIT ;  /* 0x000000000000794d */ /* 0x000fea0003800000 */
.L_x_10:
[----:B------:R-:W-:-:S00]  /*0d50*/  BRA `(.L_x_10) ;  /* 0xfffffffc00fc7947 */ /* 0x000fc0000383ffff */
[----:B------:R-:W-:-:S00]  /*0d60*/  NOP ;  /* 0x0000000000007918 */ /* 0x000fc00000000000 */
        /* <DEDUP_REMOVED lines=9> */
.L_x_11:


//--------------------- .nv.shared.reserved.0     --------------------------
	.section	.nv.shared.reserved.0,"aw",@nobits
	.weak		__nv_reservedSMEM_offset_0_alias
	.size		__nv_reservedSMEM_offset_0_alias, 0, 64
	.other		__nv_reservedSMEM_offset_0_alias,@"STO_CUDA_RESERVED_SHARED STV_DEFAULT"
__nv_reservedSMEM_offset_0_alias:
	.zero		0
	.zero		64


//--------------------- .nv.constant0._Z6matmulPiS_S_iii --------------------------
	.section	.nv.constant0._Z6matmulPiS_S_iii,"a",@progbits
	.sectionflags	@""
	.align	4
.nv.constant0._Z6matmulPiS_S_iii:
	.zero		932


//--------------------- SYMBOLS --------------------------

	.type		.nv.reservedSmem.offset0,@object
	.size		.nv.reservedSmem.offset0,0x4
